//
// Generated by NVIDIA NVVM Compiler
//
// Compiler Build ID: CL-36424714
// Cuda compilation tools, release 13.0, V13.0.88
// Based on NVVM 20.0.0
//

.version 9.0
.target sm_100
.address_size 64

	// .globl	_Z19gemm_tiled_bankfreePfPKfS1_i
// _ZZ19gemm_tiled_bankfreePfPKfS1_iE2As has been demoted
// _ZZ19gemm_tiled_bankfreePfPKfS1_iE2Bs has been demoted

.visible .entry _Z19gemm_tiled_bankfreePfPKfS1_i(
	.param .u64 .ptr .align 1 _Z19gemm_tiled_bankfreePfPKfS1_i_param_0,
	.param .u64 .ptr .align 1 _Z19gemm_tiled_bankfreePfPKfS1_i_param_1,
	.param .u64 .ptr .align 1 _Z19gemm_tiled_bankfreePfPKfS1_i_param_2,
	.param .u32 _Z19gemm_tiled_bankfreePfPKfS1_i_param_3
)
{
	.reg .pred 	%p<8>;
	.reg .b32 	%r<46>;
	.reg .b32 	%f<111>;
	.reg .b64 	%rd<13>;
	// demoted variable
	.shared .align 4 .b8 _ZZ19gemm_tiled_bankfreePfPKfS1_iE2As[4096];
	// demoted variable
	.shared .align 4 .b8 _ZZ19gemm_tiled_bankfreePfPKfS1_iE2Bs[4224];
	ld.param.u64 	%rd3, [_Z19gemm_tiled_bankfreePfPKfS1_i_param_0];
	ld.param.u64 	%rd4, [_Z19gemm_tiled_bankfreePfPKfS1_i_param_1];
	ld.param.u64 	%rd5, [_Z19gemm_tiled_bankfreePfPKfS1_i_param_2];
	ld.param.u32 	%r24, [_Z19gemm_tiled_bankfreePfPKfS1_i_param_3];
	mov.u32 	%r25, %ctaid.y;
	shl.b32 	%r26, %r25, 5;
	mov.u32 	%r43, %tid.y;
	add.s32 	%r2, %r26, %r43;
	mov.u32 	%r27, %ctaid.x;
	shl.b32 	%r3, %r27, 5;
	mov.u32 	%r41, %tid.x;
	add.s32 	%r5, %r3, %r41;
	setp.lt.s32 	%p1, %r24, 1;
	mov.f32 	%f110, 0f00000000;
	@%p1 bra 	$L__BB0_7;
	add.s32 	%r28, %r24, 31;
	shr.u32 	%r29, %r28, 5;
	shl.b32 	%r30, %r43, 7;
	mov.u32 	%r31, _ZZ19gemm_tiled_bankfreePfPKfS1_iE2As;
	add.s32 	%r6, %r31, %r30;
	shl.b32 	%r32, %r41, 2;
	add.s32 	%r7, %r6, %r32;
	mov.u32 	%r33, _ZZ19gemm_tiled_bankfreePfPKfS1_iE2Bs;
	mad.lo.s32 	%r34, %r41, 132, %r33;
	shl.b32 	%r35, %r43, 2;
	add.s32 	%r8, %r34, %r35;
	shl.b32 	%r36, %r41, 7;
	sub.s32 	%r9, %r34, %r36;
	neg.s32 	%r45, %r29;
	mad.lo.s32 	%r37, %r43, %r24, %r41;
	add.s32 	%r44, %r37, %r3;
	shl.b32 	%r12, %r24, 5;
	mad.lo.s32 	%r42, %r24, %r2, %r41;
	cvta.to.global.u64 	%rd1, %rd4;
	cvta.to.global.u64 	%rd2, %rd5;
	mov.f32 	%f110, 0f00000000;
$L__BB0_2:
	max.u32 	%r38, %r2, %r41;
	setp.ge.u32 	%p2, %r38, %r24;
	mov.f32 	%f108, 0f00000000;
	@%p2 bra 	$L__BB0_4;
	mul.wide.u32 	%rd6, %r42, 4;
	add.s64 	%rd7, %rd1, %rd6;
	ld.global.f32 	%f108, [%rd7];
$L__BB0_4:
	setp.ge.s32 	%p3, %r5, %r24;
	st.shared.f32 	[%r7], %f108;
	setp.ge.u32 	%p4, %r43, %r24;
	mov.f32 	%f109, 0f00000000;
	or.pred  	%p5, %p3, %p4;
	@%p5 bra 	$L__BB0_6;
	mul.wide.u32 	%rd8, %r44, 4;
	add.s64 	%rd9, %rd2, %rd8;
	ld.global.f32 	%f109, [%rd9];
$L__BB0_6:
	st.shared.f32 	[%r8], %f109;
	bar.sync 	0;
	ld.shared.f32 	%f12, [%r6];
	ld.shared.f32 	%f13, [%r9];
	fma.rn.f32 	%f14, %f12, %f13, %f110;
	ld.shared.f32 	%f15, [%r6+4];
	ld.shared.f32 	%f16, [%r9+132];
	fma.rn.f32 	%f17, %f15, %f16, %f14;
	ld.shared.f32 	%f18, [%r6+8];
	ld.shared.f32 	%f19, [%r9+264];
	fma.rn.f32 	%f20, %f18, %f19, %f17;
	ld.shared.f32 	%f21, [%r6+12];
	ld.shared.f32 	%f22, [%r9+396];
	fma.rn.f32 	%f23, %f21, %f22, %f20;
	ld.shared.f32 	%f24, [%r6+16];
	ld.shared.f32 	%f25, [%r9+528];
	fma.rn.f32 	%f26, %f24, %f25, %f23;
	ld.shared.f32 	%f27, [%r6+20];
	ld.shared.f32 	%f28, [%r9+660];
	fma.rn.f32 	%f29, %f27, %f28, %f26;
	ld.shared.f32 	%f30, [%r6+24];
	ld.shared.f32 	%f31, [%r9+792];
	fma.rn.f32 	%f32, %f30, %f31, %f29;
	ld.shared.f32 	%f33, [%r6+28];
	ld.shared.f32 	%f34, [%r9+924];
	fma.rn.f32 	%f35, %f33, %f34, %f32;
	ld.shared.f32 	%f36, [%r6+32];
	ld.shared.f32 	%f37, [%r9+1056];
	fma.rn.f32 	%f38, %f36, %f37, %f35;
	ld.shared.f32 	%f39, [%r6+36];
	ld.shared.f32 	%f40, [%r9+1188];
	fma.rn.f32 	%f41, %f39, %f40, %f38;
	ld.shared.f32 	%f42, [%r6+40];
	ld.shared.f32 	%f43, [%r9+1320];
	fma.rn.f32 	%f44, %f42, %f43, %f41;
	ld.shared.f32 	%f45, [%r6+44];
	ld.shared.f32 	%f46, [%r9+1452];
	fma.rn.f32 	%f47, %f45, %f46, %f44;
	ld.shared.f32 	%f48, [%r6+48];
	ld.shared.f32 	%f49, [%r9+1584];
	fma.rn.f32 	%f50, %f48, %f49, %f47;
	ld.shared.f32 	%f51, [%r6+52];
	ld.shared.f32 	%f52, [%r9+1716];
	fma.rn.f32 	%f53, %f51, %f52, %f50;
	ld.shared.f32 	%f54, [%r6+56];
	ld.shared.f32 	%f55, [%r9+1848];
	fma.rn.f32 	%f56, %f54, %f55, %f53;
	ld.shared.f32 	%f57, [%r6+60];
	ld.shared.f32 	%f58, [%r9+1980];
	fma.rn.f32 	%f59, %f57, %f58, %f56;
	ld.shared.f32 	%f60, [%r6+64];
	ld.shared.f32 	%f61, [%r9+2112];
	fma.rn.f32 	%f62, %f60, %f61, %f59;
	ld.shared.f32 	%f63, [%r6+68];
	ld.shared.f32 	%f64, [%r9+2244];
	fma.rn.f32 	%f65, %f63, %f64, %f62;
	ld.shared.f32 	%f66, [%r6+72];
	ld.shared.f32 	%f67, [%r9+2376];
	fma.rn.f32 	%f68, %f66, %f67, %f65;
	ld.shared.f32 	%f69, [%r6+76];
	ld.shared.f32 	%f70, [%r9+2508];
	fma.rn.f32 	%f71, %f69, %f70, %f68;
	ld.shared.f32 	%f72, [%r6+80];
	ld.shared.f32 	%f73, [%r9+2640];
	fma.rn.f32 	%f74, %f72, %f73, %f71;
	ld.shared.f32 	%f75, [%r6+84];
	ld.shared.f32 	%f76, [%r9+2772];
	fma.rn.f32 	%f77, %f75, %f76, %f74;
	ld.shared.f32 	%f78, [%r6+88];
	ld.shared.f32 	%f79, [%r9+2904];
	fma.rn.f32 	%f80, %f78, %f79, %f77;
	ld.shared.f32 	%f81, [%r6+92];
	ld.shared.f32 	%f82, [%r9+3036];
	fma.rn.f32 	%f83, %f81, %f82, %f80;
	ld.shared.f32 	%f84, [%r6+96];
	ld.shared.f32 	%f85, [%r9+3168];
	fma.rn.f32 	%f86, %f84, %f85, %f83;
	ld.shared.f32 	%f87, [%r6+100];
	ld.shared.f32 	%f88, [%r9+3300];
	fma.rn.f32 	%f89, %f87, %f88, %f86;
	ld.shared.f32 	%f90, [%r6+104];
	ld.shared.f32 	%f91, [%r9+3432];
	fma.rn.f32 	%f92, %f90, %f91, %f89;
	ld.shared.f32 	%f93, [%r6+108];
	ld.shared.f32 	%f94, [%r9+3564];
	fma.rn.f32 	%f95, %f93, %f94, %f92;
	ld.shared.f32 	%f96, [%r6+112];
	ld.shared.f32 	%f97, [%r9+3696];
	fma.rn.f32 	%f98, %f96, %f97, %f95;
	ld.shared.f32 	%f99, [%r6+116];
	ld.shared.f32 	%f100, [%r9+3828];
	fma.rn.f32 	%f101, %f99, %f100, %f98;
	ld.shared.f32 	%f102, [%r6+120];
	ld.shared.f32 	%f103, [%r9+3960];
	fma.rn.f32 	%f104, %f102, %f103, %f101;
	ld.shared.f32 	%f105, [%r6+124];
	ld.shared.f32 	%f106, [%r9+4092];
	fma.rn.f32 	%f110, %f105, %f106, %f104;
	bar.sync 	0;
	add.s32 	%r45, %r45, 1;
	setp.ne.s32 	%p6, %r45, 0;
	add.s32 	%r44, %r44, %r12;
	add.s32 	%r43, %r43, 32;
	add.s32 	%r42, %r42, 32;
	add.s32 	%r41, %r41, 32;
	@%p6 bra 	$L__BB0_2;
$L__BB0_7:
	max.s32 	%r39, %r2, %r5;
	setp.ge.s32 	%p7, %r39, %r24;
	@%p7 bra 	$L__BB0_9;
	mad.lo.s32 	%r40, %r24, %r2, %r5;
	cvta.to.global.u64 	%rd10, %rd3;
	mul.wide.s32 	%rd11, %r40, 4;
	add.s64 	%rd12, %rd10, %rd11;
	st.global.f32 	[%rd12], %f110;
$L__BB0_9:
	ret;

}


// ===== COMPILED SASS (sm_100) =====

	.target	sm_100

	.elftype	@"ET_EXEC"


//--------------------- .note.nv.tkinfo           --------------------------
	.section	.note.nv.tkinfo,"",@"SHT_NOTE"
	.sectionflags	@"SHF_NOTE_NV_TKINFO"
	.tkinfo
        /*0018*/ 	.word	0x00000002
        /*0030*/ 	.string	""
        /*0030*/ 	.string	"ptxas"
        /*0030*/ 	.string	"Cuda compilation tools, release 13.0, V13.0.88"
        /*0030*/ 	.string	"Build cuda_13.0.r13.0/compiler.36424714_0"
        /*0030*/ 	.string	"-arch sm_100 -m 64 "



//--------------------- .note.nv.cuinfo           --------------------------
	.section	.note.nv.cuinfo,"",@"SHT_NOTE"
	.sectionflags	@"SHF_NOTE_NV_CUINFO"
        /*0018*/ 	.short	0x0002
        /*001a*/ 	.short	0x0064
        /*001c*/ 	.short	0x0082
	.zero		2


//--------------------- .nv.info                  --------------------------
	.section	.nv.info,"",@"SHT_CUDA_INFO"
	.align	4


	//----- nvinfo : EIATTR_REGCOUNT
	.align		4
        /*0000*/ 	.byte	0x04, 0x2f
        /*0002*/ 	.short	(.L_1 - .L_0)
	.align		4
.L_0:
        /*0004*/ 	.word	index@(_Z19gemm_tiled_bankfreePfPKfS1_i)
        /*0008*/ 	.word	0x00000020


	//----- nvinfo : EIATTR_FRAME_SIZE
	.align		4
.L_1:
        /*000c*/ 	.byte	0x04, 0x11
        /*000e*/ 	.short	(.L_3 - .L_2)
	.align		4
.L_2:
        /*0010*/ 	.word	index@(_Z19gemm_tiled_bankfreePfPKfS1_i)
        /*0014*/ 	.word	0x00000000


	//----- nvinfo : EIATTR_MIN_STACK_SIZE
	.align		4
.L_3:
        /*0018*/ 	.byte	0x04, 0x12
        /*001a*/ 	.short	(.L_5 - .L_4)
	.align		4
.L_4:
        /*001c*/ 	.word	index@(_Z19gemm_tiled_bankfreePfPKfS1_i)
        /*0020*/ 	.word	0x00000000
.L_5:


//--------------------- .nv.compat                --------------------------
	.section	.nv.compat,"",@"SHT_CUDA_COMPAT_INFO"
	.align	4
        /*0000*/ 	.byte	0x02, 0x09, 0x00, 0x00, 0x02, 0x02, 0x01, 0x00, 0x02, 0x05, 0x05, 0x00, 0x03, 0x07, 0x01, 0x01
        /*0010*/ 	.byte	0x02, 0x03, 0x00, 0x00, 0x02, 0x06, 0x01, 0x00, 0x04, 0x0b, 0x08, 0x00, 0x09, 0x00, 0x00, 0x00
        /*0020*/ 	.byte	0x00, 0x00, 0x00, 0x00


//--------------------- .nv.info._Z19gemm_tiled_bankfreePfPKfS1_i --------------------------
	.section	.nv.info._Z19gemm_tiled_bankfreePfPKfS1_i,"",@"SHT_CUDA_INFO"
	.sectionflags	@""
	.align	4


	//----- nvinfo : EIATTR_CUDA_API_VERSION
	.align		4
        /*0000*/ 	.byte	0x04, 0x37
        /*0002*/ 	.short	(.L_7 - .L_6)
.L_6:
        /*0004*/ 	.word	0x00000082


	//----- nvinfo : EIATTR_KPARAM_INFO
	.align		4
.L_7:
        /*0008*/ 	.byte	0x04, 0x17
        /*000a*/ 	.short	(.L_9 - .L_8)
.L_8:
        /*000c*/ 	.word	0x00000000
        /*0010*/ 	.short	0x0003
        /*0012*/ 	.short	0x0018
        /*0014*/ 	.byte	0x00, 0xf0, 0x11, 0x00


	//----- nvinfo : EIATTR_KPARAM_INFO
	.align		4
.L_9:
        /*0018*/ 	.byte	0x04, 0x17
        /*001a*/ 	.short	(.L_11 - .L_10)
.L_10:
        /*001c*/ 	.word	0x00000000
        /*0020*/ 	.short	0x0002
        /*0022*/ 	.short	0x0010
        /*0024*/ 	.byte	0x00, 0xf5, 0x21, 0x00


	//----- nvinfo : EIATTR_KPARAM_INFO
	.align		4
.L_11:
        /*0028*/ 	.byte	0x04, 0x17
        /*002a*/ 	.short	(.L_13 - .L_12)
.L_12:
        /*002c*/ 	.word	0x00000000
        /*0030*/ 	.short	0x0001
        /*0032*/ 	.short	0x0008
        /*0034*/ 	.byte	0x00, 0xf5, 0x21, 0x00


	//----- nvinfo : EIATTR_KPARAM_INFO
	.align		4
.L_13:
        /*0038*/ 	.byte	0x04, 0x17
        /*003a*/ 	.short	(.L_15 - .L_14)
.L_14:
        /*003c*/ 	.word	0x00000000
        /*0040*/ 	.short	0x0000
        /*0042*/ 	.short	0x0000
        /*0044*/ 	.byte	0x00, 0xf5, 0x21, 0x00


	//----- nvinfo : EIATTR_SPARSE_MMA_MASK
	.align		4
.L_15:
        /*0048*/ 	.byte	0x03, 0x50
        /*004a*/ 	.short	0x0000


	//----- nvinfo : EIATTR_MAXREG_COUNT
	.align		4
        /*004c*/ 	.byte	0x03, 0x1b
        /*004e*/ 	.short	0x00ff


	//----- nvinfo : EIATTR_NUM_BARRIERS
	.align		4
        /*0050*/ 	.byte	0x02, 0x4c
        /*0052*/ 	.byte	0x01
	.zero		1


	//----- nvinfo : EIATTR_MERCURY_ISA_VERSION
	.align		4
        /*0054*/ 	.byte	0x03, 0x5f
        /*0056*/ 	.short	0x0101


	//----- nvinfo : EIATTR_VRC_CTA_INIT_COUNT
	.align		4
        /*0058*/ 	.byte	0x02, 0x4a
	.zero		1
	.zero		1


	//----- nvinfo : EIATTR_EXIT_INSTR_OFFSETS
	.align		4
        /*005c*/ 	.byte	0x04, 0x1c
        /*005e*/ 	.short	(.L_17 - .L_16)


	//   ....[0]....
.L_16:
        /*0060*/ 	.word	0x00000810


	//   ....[1]....
        /*0064*/ 	.word	0x00000860


	//----- nvinfo : EIATTR_CBANK_PARAM_SIZE
	.align		4
.L_17:
        /*0068*/ 	.byte	0x03, 0x19
        /*006a*/ 	.short	0x001c


	//----- nvinfo : EIATTR_PARAM_CBANK
	.align		4
        /*006c*/ 	.byte	0x04, 0x0a
        /*006e*/ 	.short	(.L_19 - .L_18)
	.align		4
.L_18:
        /*0070*/ 	.word	index@(.nv.constant0._Z19gemm_tiled_bankfreePfPKfS1_i)
        /*0074*/ 	.short	0x0380
        /*0076*/ 	.short	0x001c


	//----- nvinfo : EIATTR_SW_WAR
	.align		4
.L_19:
        /*0078*/ 	.byte	0x04, 0x36
        /*007a*/ 	.short	(.L_21 - .L_20)
.L_20:
        /*007c*/ 	.word	0x00000008
.L_21:


//--------------------- .nv.callgraph             --------------------------
	.section	.nv.callgraph,"",@"SHT_CUDA_CALLGRAPH"
	.align	4
	.sectionentsize	8
	.align		4
        /*0000*/ 	.word	0x00000000
	.align		4
        /*0004*/ 	.word	0xffffffff
	.align		4
        /*0008*/ 	.word	0x00000000
	.align		4
        /*000c*/ 	.word	0xfffffffe
	.align		4
        /*0010*/ 	.word	0x00000000
	.align		4
        /*0014*/ 	.word	0xfffffffd
	.align		4
        /*0018*/ 	.word	0x00000000
	.align		4
        /*001c*/ 	.word	0xfffffffc


//--------------------- .text._Z19gemm_tiled_bankfreePfPKfS1_i --------------------------
	.section	.text._Z19gemm_tiled_bankfreePfPKfS1_i,"ax",@progbits
	.align	128
        .global         _Z19gemm_tiled_bankfreePfPKfS1_i
        .type           _Z19gemm_tiled_bankfreePfPKfS1_i,@function
        .size           _Z19gemm_tiled_bankfreePfPKfS1_i,(.L_x_3 - _Z19gemm_tiled_bankfreePfPKfS1_i)
        .other          _Z19gemm_tiled_bankfreePfPKfS1_i,@"STO_CUDA_ENTRY STV_DEFAULT"
_Z19gemm_tiled_bankfreePfPKfS1_i:
.text._Z19gemm_tiled_bankfreePfPKfS1_i:
[----:B------:R-:W-:Y:S01]  /*0000*/  LDC R1, c[0x0][0x37c] ;  /* 0x0000df00ff017b82 */ /* 0x000fe20000000800 */
[----:B------:R-:W0:Y:S01]  /*0010*/  LDCU UR4, c[0x0][0x398] ;  /* 0x00007300ff0477ac */ /* 0x000e220008000800 */
[----:B------:R-:W1:Y:S01]  /*0020*/  S2R R18, SR_CTAID.Y ;  /* 0x0000000000127919 */ /* 0x000e620000002600 */
[----:B------:R-:W-:Y:S01]  /*0030*/  HFMA2 R25, -RZ, RZ, 0, 0 ;  /* 0x00000000ff197431 */ /* 0x000fe200000001ff */
[----:B------:R-:W1:Y:S01]  /*0040*/  S2R R21, SR_TID.Y ;  /* 0x0000000000157919 */ /* 0x000e620000002200 */
[----:B------:R-:W2:Y:S01]  /*0050*/  S2R R10, SR_CTAID.X ;  /* 0x00000000000a7919 */ /* 0x000ea20000002500 */
[----:B------:R-:W2:Y:S01]  /*0060*/  S2R R19, SR_TID.X ;  /* 0x0000000000137919 */ /* 0x000ea20000002100 */
[----:B0-----:R-:W-:Y:S01]  /*0070*/  MOV R6, UR4 ;  /* 0x0000000400067c02 */ /* 0x001fe20008000f00 */
[----:B------:R-:W0:Y:S03]  /*0080*/  LDCU.64 UR4, c[0x0][0x358] ;  /* 0x00006b00ff0477ac */ /* 0x000e260008000a00 */
[----:B------:R-:W-:-:S02]  /*0090*/  ISETP.GE.AND P0, PT, R6, 0x1, PT ;  /* 0x000000010600780c */ /* 0x000fc40003f06270 */
[----:B-1----:R-:W-:Y:S02]  /*00a0*/  LEA R18, R18, R21, 0x5 ;  /* 0x0000001512127211 */ /* 0x002fe400078e28ff */
[----:B--2---:R-:W-:-:S09]  /*00b0*/  LEA R23, R10, R19, 0x5 ;  /* 0x000000130a177211 */ /* 0x004fd200078e28ff */
[----:B0-----:R-:W-:Y:S05]  /*00c0*/  @!P0 BRA `(.L_x_0) ;  /* 0x0000000400c88947 */ /* 0x001fea0003800000 */
[----:B------:R-:W0:Y:S01]  /*00d0*/  S2R R8, SR_CgaCtaId ;  /* 0x0000000000087919 */ /* 0x000e220000008800 */
[----:B------:R-:W1:Y:S01]  /*00e0*/  LDC R0, c[0x0][0x398] ;  /* 0x0000e600ff007b82 */ /* 0x000e620000000800 */
[----:B------:R-:W-:Y:S01]  /*00f0*/  MOV R3, 0x400 ;  /* 0x0000040000037802 */ /* 0x000fe20000000f00 */
[-CC-:B------:R-:W-:Y:S01]  /*0100*/  IMAD R17, R21, R6.reuse, R19.reuse ;  /* 0x0000000615117224 */ /* 0x180fe200078e0213 */
[----:B------:R-:W-:Y:S01]  /*0110*/  IADD3 R2, PT, PT, R6, 0x1f, RZ ;  /* 0x0000001f06027810 */ /* 0x000fe20007ffe0ff */
[----:B------:R-:W-:Y:S01]  /*0120*/  IMAD R7, R18, R6, R19 ;  /* 0x0000000612077224 */ /* 0x000fe200078e0213 */
[----:B------:R-:W-:Y:S02]  /*0130*/  IADD3 R5, PT, PT, R3, 0x1000, RZ ;  /* 0x0000100003057810 */ /* 0x000fe40007ffe0ff */
[----:B------:R-:W-:Y:S02]  /*0140*/  SHF.R.U32.HI R2, RZ, 0x5, R2 ;  /* 0x00000005ff027819 */ /* 0x000fe40000011602 */
[----:B------:R-:W-:-:S02]  /*0150*/  LEA R17, R10, R17, 0x5 ;  /* 0x000000110a117211 */ /* 0x000fc400078e28ff */
[----:B------:R-:W-:Y:S02]  /*0160*/  IADD3 R16, PT, PT, -R2, RZ, RZ ;  /* 0x000000ff02107210 */ /* 0x000fe40007ffe1ff */
[----:B------:R-:W-:Y:S02]  /*0170*/  MOV R25, RZ ;  /* 0x000000ff00197202 */ /* 0x000fe40000000f00 */
[C---:B0-----:R-:W-:Y:S02]  /*0180*/  LEA R4, R8.reuse, R3, 0x18 ;  /* 0x0000000308047211 */ /* 0x041fe400078ec0ff */
[----:B------:R-:W-:Y:S02]  /*0190*/  LEA R8, R8, R5, 0x18 ;  /* 0x0000000508087211 */ /* 0x000fe400078ec0ff */
[----:B------:R-:W-:-:S03]  /*01a0*/  LEA R5, R21, R4, 0x7 ;  /* 0x0000000415057211 */ /* 0x000fc600078e38ff */
[C---:B------:R-:W-:Y:S01]  /*01b0*/  IMAD R8, R19.reuse, 0x84, R8 ;  /* 0x0000008413087824 */ /* 0x040fe200078e0208 */
[----:B------:R-:W-:-:S03]  /*01c0*/  LEA R3, R19, R5, 0x2 ;  /* 0x0000000513037211 */ /* 0x000fc600078e10ff */
[----:B------:R-:W-:Y:S01]  /*01d0*/  IMAD R2, R19, -0x80, R8 ;  /* 0xffffff8013027824 */ /* 0x000fe200078e0208 */
[----:B------:R-:W-:-:S07]  /*01e0*/  LEA R4, R21, R8, 0x2 ;  /* 0x0000000815047211 */ /* 0x000fce00078e10ff */
.L_x_1:
[----:B-1----:R-:W-:Y:S01]  /*01f0*/  MOV R6, R0 ;  /* 0x0000000000067202 */ /* 0x002fe20000000f00 */
[----:B------:R-:W-:Y:S01]  /*0200*/  HFMA2 R20, -RZ, RZ, 0, 0 ;  /* 0x00000000ff147431 */ /* 0x000fe200000001ff */
[----:B------:R-:W-:Y:S02]  /*0210*/  VIMNMX.U32 R9, PT, PT, R18, R19, !PT ;  /* 0x0000001312097248 */ /* 0x000fe40007fe0000 */
[-C--:B------:R-:W-:Y:S02]  /*0220*/  ISETP.GE.U32.AND P0, PT, R21, R6.reuse, PT ;  /* 0x000000061500720c */ /* 0x080fe40003f06070 */
[-C--:B------:R-:W-:Y:S02]  /*0230*/  ISETP.GE.U32.AND P1, PT, R9, R6.reuse, PT ;  /* 0x000000060900720c */ /* 0x080fe40003f26070 */
[----:B------:R-:W-:Y:S02]  /*0240*/  ISETP.GE.OR P0, PT, R23, R6, P0 ;  /* 0x000000061700720c */ /* 0x000fe40000706670 */
[----:B------:R-:W-:-:S09]  /*0250*/  MOV R29, RZ ;  /* 0x000000ff001d7202 */ /* 0x000fd20000000f00 */
[----:B------:R-:W0:Y:S08]  /*0260*/  @!P1 LDC.64 R10, c[0x0][0x388] ;  /* 0x0000e200ff0a9b82 */ /* 0x000e300000000a00 */
[----:B------:R-:W1:Y:S01]  /*0270*/  @!P0 LDC.64 R8, c[0x0][0x390] ;  /* 0x0000e400ff088b82 */ /* 0x000e620000000a00 */
[----:B0-----:R-:W-:-:S05]  /*0280*/  @!P1 IMAD.WIDE.U32 R10, R7, 0x4, R10 ;  /* 0x00000004070a9825 */ /* 0x001fca00078e000a */
[----:B------:R-:W2:Y:S01]  /*0290*/  @!P1 LDG.E R20, desc[UR4][R10.64] ;  /* 0x000000040a149981 */ /* 0x000ea2000c1e1900 */
[----:B-1----:R-:W-:-:S05]  /*02a0*/  @!P0 IMAD.WIDE.U32 R8, R17, 0x4, R8 ;  /* 0x0000000411088825 */ /* 0x002fca00078e0008 */
[----:B------:R-:W3:Y:S04]  /*02b0*/  @!P0 LDG.E R29, desc[UR4][R8.64] ;  /* 0x00000004081d8981 */ /* 0x000ee8000c1e1900 */
[----:B--2---:R-:W-:Y:S04]  /*02c0*/  STS [R3], R20 ;  /* 0x0000001403007388 */ /* 0x004fe80000000800 */
[----:B---3--:R-:W-:Y:S01]  /*02d0*/  STS [R4], R29 ;  /* 0x0000001d04007388 */ /* 0x008fe20000000800 */
[----:B------:R-:W-:Y:S06]  /*02e0*/  BAR.SYNC.DEFER_BLOCKING 0x0 ;  /* 0x0000000000007b1d */ /* 0x000fec0000010000 */
[----:B------:R-:W-:Y:S04]  /*02f0*/  LDS R24, [R2] ;  /* 0x0000000002187984 */ /* 0x000fe80000000800 */
[----:B------:R-:W0:Y:S04]  /*0300*/  LDS.128 R12, [R5] ;  /* 0x00000000050c7984 */ /* 0x000e280000000c00 */
[----:B------:R-:W1:Y:S04]  /*0310*/  LDS R26, [R2+0x84] ;  /* 0x00008400021a7984 */ /* 0x000e680000000800 */
[----:B------:R-:W2:Y:S04]  /*0320*/  LDS R27, [R2+0x108] ;  /* 0x00010800021b7984 */ /* 0x000ea80000000800 */
[----:B------:R-:W3:Y:S04]  /*0330*/  LDS R22, [R2+0x18c] ;  /* 0x00018c0002167984 */ /* 0x000ee80000000800 */
[----:B------:R-:W-:Y:S04]  /*0340*/  LDS.128 R8, [R5+0x10] ;  /* 0x0000100005087984 */ /* 0x000fe80000000c00 */
[----:B------:R-:W-:Y:S01]  /*0350*/  LDS R20, [R2+0x294] ;  /* 0x0002940002147984 */ /* 0x000fe20000000800 */
[----:B0-----:R-:W-:-:S03]  /*0360*/  FFMA R12, R12, R24, R25 ;  /* 0x000000180c0c7223 */ /* 0x001fc60000000019 */
[----:B------:R-:W0:Y:S01]  /*0370*/  LDS R25, [R2+0x210] ;  /* 0x0002100002197984 */ /* 0x000e220000000800 */
[----:B-1----:R-:W-:-:S03]  /*0380*/  FFMA R12, R26, R13, R12 ;  /* 0x0000000d1a0c7223 */ /* 0x002fc6000000000c */
[----:B------:R-:W-:Y:S01]  /*0390*/  LDS R24, [R2+0xbdc] ;  /* 0x000bdc0002187984 */ /* 0x000fe20000000800 */
[----:B--2---:R-:W-:-:S03]  /*03a0*/  FFMA R13, R27, R14, R12 ;  /* 0x0000000e1b0d7223 */ /* 0x004fc6000000000c */
[----:B------:R-:W1:Y:S01]  /*03b0*/  LDS R27, [R2+0x318] ;  /* 0x00031800021b7984 */ /* 0x000e620000000800 */
[----:B---3--:R-:W-:-:S03]  /*03c0*/  FFMA R13, R22, R15, R13 ;  /* 0x0000000f160d7223 */ /* 0x008fc6000000000d */
[----:B------:R-:W2:Y:S01]  /*03d0*/  LDS R22, [R2+0x39c] ;  /* 0x00039c0002167984 */ /* 0x000ea20000000800 */
[----:B0-----:R-:W-:-:S03]  /*03e0*/  FFMA R29, R8, R25, R13 ;  /* 0x00000019081d7223 */ /* 0x001fc6000000000d */
[----:B------:R-:W-:Y:S04]  /*03f0*/  LDS R25, [R2+0x420] ;  /* 0x0004200002197984 */ /* 0x000fe80000000800 */
[----:B------:R-:W0:Y:S01]  /*0400*/  LDS.128 R12, [R5+0x20] ;  /* 0x00002000050c7984 */ /* 0x000e220000000c00 */
[----:B------:R-:W-:-:S03]  /*0410*/  FFMA R8, R20, R9, R29 ;  /* 0x0000000914087223 */ /* 0x000fc6000000001d */
[----:B------:R-:W3:Y:S01]  /*0420*/  LDS R20, [R2+0x4a4] ;  /* 0x0004a40002147984 */ /* 0x000ee20000000800 */
[----:B-1----:R-:W-:-:S03]  /*0430*/  FFMA R9, R27, R10, R8 ;  /* 0x0000000a1b097223 */ /* 0x002fc60000000008 */
[----:B------:R-:W1:Y:S01]  /*0440*/  LDS R27, [R2+0x528] ;  /* 0x00052800021b7984 */ /* 0x000e620000000800 */
[----:B--2---:R-:W-:-:S03]  /*0450*/  FFMA R9, R22, R11, R9 ;  /* 0x0000000b16097223 */ /* 0x004fc60000000009 */
[----:B------:R-:W2:Y:S01]  /*0460*/  LDS R22, [R2+0x5ac] ;  /* 0x0005ac0002167984 */ /* 0x000ea20000000800 */
[----:B0-----:R-:W-:-:S03]  /*0470*/  FFMA R29, R12, R25, R9 ;  /* 0x000000190c1d7223 */ /* 0x001fc60000000009 */
[----:B------:R-:W-:Y:S04]  /*0480*/  LDS R25, [R2+0x630] ;  /* 0x0006300002197984 */ /* 0x000fe80000000800 */
[----:B------:R-:W0:Y:S01]  /*0490*/  LDS.128 R8, [R5+0x30] ;  /* 0x0000300005087984 */ /* 0x000e220000000c00 */
[----:B---3--:R-:W-:-:S03]  /*04a0*/  FFMA R12, R20, R13, R29 ;  /* 0x0000000d140c7223 */ /* 0x008fc6000000001d */
        /* <DEDUP_REMOVED lines=22> */
[----:B------:R-:W-:Y:S04]  /*0610*/  LDS R29, [R2+0xc60] ;  /* 0x000c6000021d7984 */ /* 0x000fe80000000800 */
[----:B------:R-:W-:Y:S01]  /*0620*/  LDS R22, [R2+0xce4] ;  /* 0x000ce40002167984 */ /* 0x000fe20000000800 */
[----:B0-----:R-:W-:-:S03]  /*0630*/  FFMA R25, R8, R25, R13 ;  /* 0x0000001908197223 */ /* 0x001fc6000000000d */
[----:B------:R-:W0:Y:S01]  /*0640*/  LDS.128 R12, [R5+0x60] ;  /* 0x00006000050c7984 */ /* 0x000e220000000c00 */
[----:B---3--:R-:W-:-:S03]  /*0650*/  FFMA R20, R20, R9, R25 ;  /* 0x0000000914147223 */ /* 0x008fc60000000019 */
[----:B------:R-:W2:Y:S01]  /*0660*/  LDS R25, [R2+0xd68] ;  /* 0x000d680002197984 */ /* 0x000ea20000000800 */
[----:B-1----:R-:W-:-:S03]  /*0670*/  FFMA R27, R27, R10, R20 ;  /* 0x0000000a1b1b7223 */ /* 0x002fc60000000014 */
[----:B------:R-:W1:Y:S01]  /*0680*/  LDS R20, [R2+0xdec] ;  /* 0x000dec0002147984 */ /* 0x000e620000000800 */
[----:B------:R-:W-:-:S03]  /*0690*/  FFMA R11, R24, R11, R27 ;  /* 0x0000000b180b7223 */ /* 0x000fc6000000001b */
[----:B------:R-:W-:Y:S01]  /*06a0*/  LDS R27, [R2+0xe70] ;  /* 0x000e7000021b7984 */ /* 0x000fe20000000800 */
[----:B0-----:R-:W-:-:S03]  /*06b0*/  FFMA R29, R12, R29, R11 ;  /* 0x0000001d0c1d7223 */ /* 0x001fc6000000000b */
[----:B------:R-:W0:Y:S01]  /*06c0*/  LDS.128 R8, [R5+0x70] ;  /* 0x0000700005087984 */ /* 0x000e220000000c00 */
[----:B------:R-:W-:-:S03]  /*06d0*/  FFMA R22, R22, R13, R29 ;  /* 0x0000000d16167223 */ /* 0x000fc6000000001d */
[----:B------:R-:W3:Y:S04]  /*06e0*/  LDS R29, [R2+0xef4] ;  /* 0x000ef400021d7984 */ /* 0x000ee80000000800 */
[----:B------:R-:W4:Y:S04]  /*06f0*/  LDS R13, [R2+0xf78] ;  /* 0x000f7800020d7984 */ /* 0x000f280000000800 */
[----:B------:R-:W5:Y:S01]  /*0700*/  LDS R12, [R2+0xffc] ;  /* 0x000ffc00020c7984 */ /* 0x000f620000000800 */
[----:B--2---:R-:W-:Y:S01]  /*0710*/  FFMA R25, R25, R14, R22 ;  /* 0x0000000e19197223 */ /* 0x004fe20000000016 */
[----:B------:R-:W-:-:S03]  /*0720*/  IADD3 R16, PT, PT, R16, 0x1, RZ ;  /* 0x0000000110107810 */ /* 0x000fc60007ffe0ff */
[----:B-1----:R-:W-:Y:S01]  /*0730*/  FFMA R15, R20, R15, R25 ;  /* 0x0000000f140f7223 */ /* 0x002fe20000000019 */
[----:B------:R-:W-:Y:S01]  /*0740*/  BAR.SYNC.DEFER_BLOCKING 0x0 ;  /* 0x0000000000007b1d */ /* 0x000fe20000010000 */
[----:B------:R-:W-:Y:S02]  /*0750*/  ISETP.NE.AND P0, PT, R16, RZ, PT ;  /* 0x000000ff1000720c */ /* 0x000fe40003f05270 */
[----:B------:R-:W-:Y:S02]  /*0760*/  IADD3 R19, PT, PT, R19, 0x20, RZ ;  /* 0x0000002013137810 */ /* 0x000fe40007ffe0ff */
[----:B------:R-:W-:Y:S02]  /*0770*/  IADD3 R21, PT, PT, R21, 0x20, RZ ;  /* 0x0000002015157810 */ /* 0x000fe40007ffe0ff */
[----:B------:R-:W-:Y:S02]  /*0780*/  IADD3 R7, PT, PT, R7, 0x20, RZ ;  /* 0x0000002007077810 */ /* 0x000fe40007ffe0ff */
[----:B------:R-:W-:Y:S01]  /*0790*/  LEA R17, R6, R17, 0x5 ;  /* 0x0000001106117211 */ /* 0x000fe200078e28ff */
[----:B0-----:R-:W-:-:S04]  /*07a0*/  FFMA R8, R8, R27, R15 ;  /* 0x0000001b08087223 */ /* 0x001fc8000000000f */
[----:B---3--:R-:W-:-:S04]  /*07b0*/  FFMA R8, R29, R9, R8 ;  /* 0x000000091d087223 */ /* 0x008fc80000000008 */
[----:B----4-:R-:W-:-:S04]  /*07c0*/  FFMA R13, R13, R10, R8 ;  /* 0x0000000a0d0d7223 */ /* 0x010fc80000000008 */
[----:B-----5:R-:W-:Y:S01]  /*07d0*/  FFMA R25, R12, R11, R13 ;  /* 0x0000000b0c197223 */ /* 0x020fe2000000000d */
[----:B------:R-:W-:Y:S06]  /*07e0*/  @P0 BRA `(.L_x_1) ;  /* 0xfffffff800800947 */ /* 0x000fec000383ffff */
.L_x_0:
[----:B------:R-:W-:-:S04]  /*07f0*/  VIMNMX R3, PT, PT, R18, R23, !PT ;  /* 0x0000001712037248 */ /* 0x000fc80007fe0100 */
[----:B------:R-:W-:-:S13]  /*0800*/  ISETP.GE.AND P0, PT, R3, R6, PT ;  /* 0x000000060300720c */ /* 0x000fda0003f06270 */
[----:B------:R-:W-:Y:S05]  /*0810*/  @P0 EXIT ;  /* 0x000000000000094d */ /* 0x000fea0003800000 */
[----:B------:R-:W0:Y:S01]  /*0820*/  LDC.64 R2, c[0x0][0x380] ;  /* 0x0000e000ff027b82 */ /* 0x000e220000000a00 */
[----:B------:R-:W-:-:S04]  /*0830*/  IMAD R23, R18, R6, R23 ;  /* 0x0000000612177224 */ /* 0x000fc800078e0217 */
[----:B0-----:R-:W-:-:S05]  /*0840*/  IMAD.WIDE R2, R23, 0x4, R2 ;  /* 0x0000000417027825 */ /* 0x001fca00078e0202 */
[----:B------:R-:W-:Y:S01]  /*0850*/  STG.E desc[UR4][R2.64], R25 ;  /* 0x0000001902007986 */ /* 0x000fe2000c101904 */
[----:B------:R-:W-:Y:S05]  /*0860*/  EXIT ;  /* 0x000000000000794d */ /* 0x000fea0003800000 */
.L_x_2:
[----:B------:R-:W-:-:S00]  /*0870*/  BRA `(.L_x_2) ;  /* 0xfffffffc00fc7947 */ /* 0x000fc0000383ffff */
[----:B------:R-:W-:-:S00]  /*0880*/  NOP ;  /* 0x0000000000007918 */ /* 0x000fc00000000000 */
[----:B------:R-:W-:-:S00]  /*0890*/  NOP ;  /* 0x0000000000007918 */ /* 0x000fc00000000000 */
[----:B------:R-:W-:-:S00]  /*08a0*/  NOP ;  /* 0x0000000000007918 */ /* 0x000fc00000000000 */
[----:B------:R-:W-:-:S00]  /*08b0*/  NOP ;  /* 0x0000000000007918 */ /* 0x000fc00000000000 */
[----:B------:R-:W-:-:S00]  /*08c0*/  NOP ;  /* 0x0000000000007918 */ /* 0x000fc00000000000 */
[----:B------:R-:W-:-:S00]  /*08d0*/  NOP ;  /* 0x0000000000007918 */ /* 0x000fc00000000000 */
[----:B------:R-:W-:-:S00]  /*08e0*/  NOP ;  /* 0x0000000000007918 */ /* 0x000fc00000000000 */
[----:B------:R-:W-:-:S00]  /*08f0*/  NOP ;  /* 0x0000000000007918 */ /* 0x000fc00000000000 */
.L_x_3:


//--------------------- .nv.shared._Z19gemm_tiled_bankfreePfPKfS1_i --------------------------
	.section	.nv.shared._Z19gemm_tiled_bankfreePfPKfS1_i,"aw",@nobits
	.sectionflags	@""
	.align	4
.nv.shared._Z19gemm_tiled_bankfreePfPKfS1_i:
	.zero		9344


//--------------------- .nv.shared.reserved.0     --------------------------
	.section	.nv.shared.reserved.0,"aw",@nobits
	.weak		__nv_reservedSMEM_offset_0_alias
	.size		__nv_reservedSMEM_offset_0_alias, 0, 64
	.other		__nv_reservedSMEM_offset_0_alias,@"STO_CUDA_RESERVED_SHARED STV_DEFAULT"
__nv_reservedSMEM_offset_0_alias:
	.zero		0
	.zero		64


//--------------------- .nv.constant0._Z19gemm_tiled_bankfreePfPKfS1_i --------------------------
	.section	.nv.constant0._Z19gemm_tiled_bankfreePfPKfS1_i,"a",@progbits
	.sectionflags	@""
	.align	4
.nv.constant0._Z19gemm_tiled_bankfreePfPKfS1_i:
	.zero		924


//--------------------- SYMBOLS --------------------------

	.type		.nv.reservedSmem.offset0,@object
	.size		.nv.reservedSmem.offset0,0x4
	.type		.nv.reservedSmem.cap,@object
	.size		.nv.reservedSmem.cap,0x4
